//
// Generated by NVIDIA NVVM Compiler
//
// Compiler Build ID: CL-36424714
// Cuda compilation tools, release 13.0, V13.0.88
// Based on NVVM 20.0.0
//

.version 9.0
.target sm_100
.address_size 64

	// .globl	_Z15gridStrideLoopsifPfS_

.visible .entry _Z15gridStrideLoopsifPfS_(
	.param .u32 _Z15gridStrideLoopsifPfS__param_0,
	.param .f32 _Z15gridStrideLoopsifPfS__param_1,
	.param .u64 .ptr .align 1 _Z15gridStrideLoopsifPfS__param_2,
	.param .u64 .ptr .align 1 _Z15gridStrideLoopsifPfS__param_3
)
{
	.reg .pred 	%p<3>;
	.reg .b32 	%r<11>;
	.reg .b32 	%f<5>;
	.reg .b64 	%rd<8>;

	ld.param.u32 	%r6, [_Z15gridStrideLoopsifPfS__param_0];
	ld.param.f32 	%f1, [_Z15gridStrideLoopsifPfS__param_1];
	ld.param.u64 	%rd3, [_Z15gridStrideLoopsifPfS__param_2];
	ld.param.u64 	%rd4, [_Z15gridStrideLoopsifPfS__param_3];
	mov.u32 	%r7, %ctaid.x;
	mov.u32 	%r1, %ntid.x;
	mov.u32 	%r8, %tid.x;
	mad.lo.s32 	%r10, %r7, %r1, %r8;
	setp.ge.s32 	%p1, %r10, %r6;
	@%p1 bra 	$L__BB0_3;
	mov.u32 	%r9, %nctaid.x;
	mul.lo.s32 	%r3, %r1, %r9;
	cvta.to.global.u64 	%rd1, %rd3;
	cvta.to.global.u64 	%rd2, %rd4;
$L__BB0_2:
	mul.wide.s32 	%rd5, %r10, 4;
	add.s64 	%rd6, %rd1, %rd5;
	ld.global.f32 	%f2, [%rd6];
	add.s64 	%rd7, %rd2, %rd5;
	ld.global.f32 	%f3, [%rd7];
	fma.rn.f32 	%f4, %f1, %f2, %f3;
	st.global.f32 	[%rd7], %f4;
	add.s32 	%r10, %r10, %r3;
	setp.lt.s32 	%p2, %r10, %r6;
	@%p2 bra 	$L__BB0_2;
$L__BB0_3:
	ret;

}


// ===== COMPILED SASS (sm_100) =====

	.target	sm_100

	.elftype	@"ET_EXEC"


//--------------------- .note.nv.tkinfo           --------------------------
	.section	.note.nv.tkinfo,"",@"SHT_NOTE"
	.sectionflags	@"SHF_NOTE_NV_TKINFO"
	.tkinfo
        /*0018*/ 	.word	0x00000002
        /*0030*/ 	.string	""
        /*0030*/ 	.string	"ptxas"
        /*0030*/ 	.string	"Cuda compilation tools, release 13.0, V13.0.88"
        /*0030*/ 	.string	"Build cuda_13.0.r13.0/compiler.36424714_0"
        /*0030*/ 	.string	"-arch sm_100 -m 64 "



//--------------------- .note.nv.cuinfo           --------------------------
	.section	.note.nv.cuinfo,"",@"SHT_NOTE"
	.sectionflags	@"SHF_NOTE_NV_CUINFO"
        /*0018*/ 	.short	0x0002
        /*001a*/ 	.short	0x0064
        /*001c*/ 	.short	0x0082
	.zero		2


//--------------------- .nv.info                  --------------------------
	.section	.nv.info,"",@"SHT_CUDA_INFO"
	.align	4


	//----- nvinfo : EIATTR_REGCOUNT
	.align		4
        /*0000*/ 	.byte	0x04, 0x2f
        /*0002*/ 	.short	(.L_1 - .L_0)
	.align		4
.L_0:
        /*0004*/ 	.word	index@(_Z15gridStrideLoopsifPfS_)
        /*0008*/ 	.word	0x00000010


	//----- nvinfo : EIATTR_FRAME_SIZE
	.align		4
.L_1:
        /*000c*/ 	.byte	0x04, 0x11
        /*000e*/ 	.short	(.L_3 - .L_2)
	.align		4
.L_2:
        /*0010*/ 	.word	index@(_Z15gridStrideLoopsifPfS_)
        /*0014*/ 	.word	0x00000000


	//----- nvinfo : EIATTR_MIN_STACK_SIZE
	.align		4
.L_3:
        /*0018*/ 	.byte	0x04, 0x12
        /*001a*/ 	.short	(.L_5 - .L_4)
	.align		4
.L_4:
        /*001c*/ 	.word	index@(_Z15gridStrideLoopsifPfS_)
        /*0020*/ 	.word	0x00000000
.L_5:


//--------------------- .nv.compat                --------------------------
	.section	.nv.compat,"",@"SHT_CUDA_COMPAT_INFO"
	.align	4
        /*0000*/ 	.byte	0x02, 0x09, 0x00, 0x00, 0x02, 0x02, 0x01, 0x00, 0x02, 0x05, 0x05, 0x00, 0x03, 0x07, 0x01, 0x01
        /*0010*/ 	.byte	0x02, 0x03, 0x00, 0x00, 0x02, 0x06, 0x01, 0x00, 0x04, 0x0b, 0x08, 0x00, 0x09, 0x00, 0x00, 0x00
        /*0020*/ 	.byte	0x00, 0x00, 0x00, 0x00


//--------------------- .nv.info._Z15gridStrideLoopsifPfS_ --------------------------
	.section	.nv.info._Z15gridStrideLoopsifPfS_,"",@"SHT_CUDA_INFO"
	.sectionflags	@""
	.align	4


	//----- nvinfo : EIATTR_CUDA_API_VERSION
	.align		4
        /*0000*/ 	.byte	0x04, 0x37
        /*0002*/ 	.short	(.L_7 - .L_6)
.L_6:
        /*0004*/ 	.word	0x00000082


	//----- nvinfo : EIATTR_KPARAM_INFO
	.align		4
.L_7:
        /*0008*/ 	.byte	0x04, 0x17
        /*000a*/ 	.short	(.L_9 - .L_8)
.L_8:
        /*000c*/ 	.word	0x00000000
        /*0010*/ 	.short	0x0003
        /*0012*/ 	.short	0x0010
        /*0014*/ 	.byte	0x00, 0xf5, 0x21, 0x00


	//----- nvinfo : EIATTR_KPARAM_INFO
	.align		4
.L_9:
        /*0018*/ 	.byte	0x04, 0x17
        /*001a*/ 	.short	(.L_11 - .L_10)
.L_10:
        /*001c*/ 	.word	0x00000000
        /*0020*/ 	.short	0x0002
        /*0022*/ 	.short	0x0008
        /*0024*/ 	.byte	0x00, 0xf5, 0x21, 0x00


	//----- nvinfo : EIATTR_KPARAM_INFO
	.align		4
.L_11:
        /*0028*/ 	.byte	0x04, 0x17
        /*002a*/ 	.short	(.L_13 - .L_12)
.L_12:
        /*002c*/ 	.word	0x00000000
        /*0030*/ 	.short	0x0001
        /*0032*/ 	.short	0x0004
        /*0034*/ 	.byte	0x00, 0xf0, 0x11, 0x00


	//----- nvinfo : EIATTR_KPARAM_INFO
	.align		4
.L_13:
        /*0038*/ 	.byte	0x04, 0x17
        /*003a*/ 	.short	(.L_15 - .L_14)
.L_14:
        /*003c*/ 	.word	0x00000000
        /*0040*/ 	.short	0x0000
        /*0042*/ 	.short	0x0000
        /*0044*/ 	.byte	0x00, 0xf0, 0x11, 0x00


	//----- nvinfo : EIATTR_SPARSE_MMA_MASK
	.align		4
.L_15:
        /*0048*/ 	.byte	0x03, 0x50
        /*004a*/ 	.short	0x0000


	//----- nvinfo : EIATTR_MAXREG_COUNT
	.align		4
        /*004c*/ 	.byte	0x03, 0x1b
        /*004e*/ 	.short	0x00ff


	//----- nvinfo : EIATTR_MERCURY_ISA_VERSION
	.align		4
        /*0050*/ 	.byte	0x03, 0x5f
        /*0052*/ 	.short	0x0101


	//----- nvinfo : EIATTR_VRC_CTA_INIT_COUNT
	.align		4
        /*0054*/ 	.byte	0x02, 0x4a
	.zero		1
	.zero		1


	//----- nvinfo : EIATTR_EXIT_INSTR_OFFSETS
	.align		4
        /*0058*/ 	.byte	0x04, 0x1c
        /*005a*/ 	.short	(.L_17 - .L_16)


	//   ....[0]....
.L_16:
        /*005c*/ 	.word	0x00000070


	//   ....[1]....
        /*0060*/ 	.word	0x00000170


	//----- nvinfo : EIATTR_CRS_STACK_SIZE
	.align		4
.L_17:
        /*0064*/ 	.byte	0x04, 0x1e
        /*0066*/ 	.short	(.L_19 - .L_18)
.L_18:
        /*0068*/ 	.word	0x00000000


	//----- nvinfo : EIATTR_CBANK_PARAM_SIZE
	.align		4
.L_19:
        /*006c*/ 	.byte	0x03, 0x19
        /*006e*/ 	.short	0x0018


	//----- nvinfo : EIATTR_PARAM_CBANK
	.align		4
        /*0070*/ 	.byte	0x04, 0x0a
        /*0072*/ 	.short	(.L_21 - .L_20)
	.align		4
.L_20:
        /*0074*/ 	.word	index@(.nv.constant0._Z15gridStrideLoopsifPfS_)
        /*0078*/ 	.short	0x0380
        /*007a*/ 	.short	0x0018


	//----- nvinfo : EIATTR_SW_WAR
	.align		4
.L_21:
        /*007c*/ 	.byte	0x04, 0x36
        /*007e*/ 	.short	(.L_23 - .L_22)
.L_22:
        /*0080*/ 	.word	0x00000008
.L_23:


//--------------------- .nv.callgraph             --------------------------
	.section	.nv.callgraph,"",@"SHT_CUDA_CALLGRAPH"
	.align	4
	.sectionentsize	8
	.align		4
        /*0000*/ 	.word	0x00000000
	.align		4
        /*0004*/ 	.word	0xffffffff
	.align		4
        /*0008*/ 	.word	0x00000000
	.align		4
        /*000c*/ 	.word	0xfffffffe
	.align		4
        /*0010*/ 	.word	0x00000000
	.align		4
        /*0014*/ 	.word	0xfffffffd
	.align		4
        /*0018*/ 	.word	0x00000000
	.align		4
        /*001c*/ 	.word	0xfffffffc


//--------------------- .text._Z15gridStrideLoopsifPfS_ --------------------------
	.section	.text._Z15gridStrideLoopsifPfS_,"ax",@progbits
	.align	128
        .global         _Z15gridStrideLoopsifPfS_
        .type           _Z15gridStrideLoopsifPfS_,@function
        .size           _Z15gridStrideLoopsifPfS_,(.L_x_2 - _Z15gridStrideLoopsifPfS_)
        .other          _Z15gridStrideLoopsifPfS_,@"STO_CUDA_ENTRY STV_DEFAULT"
_Z15gridStrideLoopsifPfS_:
.text._Z15gridStrideLoopsifPfS_:
[----:B------:R-:W-:Y:S01]  /*0000*/  LDC R1, c[0x0][0x37c] ;  /* 0x0000df00ff017b82 */ /* 0x000fe20000000800 */
[----:B------:R-:W0:Y:S07]  /*0010*/  S2R R0, SR_TID.X ;  /* 0x0000000000007919 */ /* 0x000e2e0000002100 */
[----:B------:R-:W0:Y:S01]  /*0020*/  S2UR UR4, SR_CTAID.X ;  /* 0x00000000000479c3 */ /* 0x000e220000002500 */
[----:B------:R-:W1:Y:S07]  /*0030*/  LDCU UR5, c[0x0][0x380] ;  /* 0x00007000ff0577ac */ /* 0x000e6e0008000800 */
[----:B------:R-:W0:Y:S02]  /*0040*/  LDC R11, c[0x0][0x360] ;  /* 0x0000d800ff0b7b82 */ /* 0x000e240000000800 */
[----:B0-----:R-:W-:-:S05]  /*0050*/  IMAD R0, R11, UR4, R0 ;  /* 0x000000040b007c24 */ /* 0x001fca000f8e0200 */
[----:B-1----:R-:W-:-:S13]  /*0060*/  ISETP.GE.AND P0, PT, R0, UR5, PT ;  /* 0x0000000500007c0c */ /* 0x002fda000bf06270 */
[----:B------:R-:W-:Y:S05]  /*0070*/  @P0 EXIT ;  /* 0x000000000000094d */ /* 0x000fea0003800000 */
[----:B------:R-:W0:Y:S01]  /*0080*/  LDC.64 R6, c[0x0][0x388] ;  /* 0x0000e200ff067b82 */ /* 0x000e220000000a00 */
[----:B------:R-:W1:Y:S01]  /*0090*/  LDCU UR4, c[0x0][0x370] ;  /* 0x00006e00ff0477ac */ /* 0x000e620008000800 */
[----:B------:R-:W2:Y:S06]  /*00a0*/  LDCU.64 UR6, c[0x0][0x358] ;  /* 0x00006b00ff0677ac */ /* 0x000eac0008000a00 */
[----:B------:R-:W3:Y:S01]  /*00b0*/  LDC.64 R8, c[0x0][0x390] ;  /* 0x0000e400ff087b82 */ /* 0x000ee20000000a00 */
[----:B------:R-:W4:Y:S01]  /*00c0*/  LDCU UR8, c[0x0][0x384] ;  /* 0x00007080ff0877ac */ /* 0x000f220008000800 */
[----:B-1----:R-:W-:-:S07]  /*00d0*/  IMAD R11, R11, UR4, RZ ;  /* 0x000000040b0b7c24 */ /* 0x002fce000f8e02ff */
.L_x_0:
[----:B0-----:R-:W-:-:S04]  /*00e0*/  IMAD.WIDE R2, R0, 0x4, R6 ;  /* 0x0000000400027825 */ /* 0x001fc800078e0206 */
[----:B-1-3--:R-:W-:Y:S02]  /*00f0*/  IMAD.WIDE R4, R0, 0x4, R8 ;  /* 0x0000000400047825 */ /* 0x00afe400078e0208 */
[----:B--2---:R-:W4:Y:S04]  /*0100*/  LDG.E R2, desc[UR6][R2.64] ;  /* 0x0000000602027981 */ /* 0x004f28000c1e1900 */
[----:B------:R-:W4:Y:S01]  /*0110*/  LDG.E R13, desc[UR6][R4.64] ;  /* 0x00000006040d7981 */ /* 0x000f22000c1e1900 */
[----:B------:R-:W-:-:S04]  /*0120*/  IADD3 R0, PT, PT, R11, R0, RZ ;  /* 0x000000000b007210 */ /* 0x000fc80007ffe0ff */
[----:B------:R-:W-:Y:S01]  /*0130*/  ISETP.GE.AND P0, PT, R0, UR5, PT ;  /* 0x0000000500007c0c */ /* 0x000fe2000bf06270 */
[----:B----4-:R-:W-:-:S05]  /*0140*/  FFMA R13, R2, UR8, R13 ;  /* 0x00000008020d7c23 */ /* 0x010fca000800000d */
[----:B------:R1:W-:Y:S07]  /*0150*/  STG.E desc[UR6][R4.64], R13 ;  /* 0x0000000d04007986 */ /* 0x0003ee000c101906 */
[----:B------:R-:W-:Y:S05]  /*0160*/  @!P0 BRA `(.L_x_0) ;  /* 0xfffffffc00dc8947 */ /* 0x000fea000383ffff */
[----:B------:R-:W-:Y:S05]  /*0170*/  EXIT ;  /* 0x000000000000794d */ /* 0x000fea0003800000 */
.L_x_1:
[----:B------:R-:W-:-:S00]  /*0180*/  BRA `(.L_x_1) ;  /* 0xfffffffc00fc7947 */ /* 0x000fc0000383ffff */
[----:B------:R-:W-:-:S00]  /*0190*/  NOP ;  /* 0x0000000000007918 */ /* 0x000fc00000000000 */
        /* <DEDUP_REMOVED lines=14> */
.L_x_2:


//--------------------- .nv.shared.reserved.0     --------------------------
	.section	.nv.shared.reserved.0,"aw",@nobits
	.weak		__nv_reservedSMEM_offset_0_alias
	.size		__nv_reservedSMEM_offset_0_alias, 0, 64
	.other		__nv_reservedSMEM_offset_0_alias,@"STO_CUDA_RESERVED_SHARED STV_DEFAULT"
__nv_reservedSMEM_offset_0_alias:
	.zero		0
	.zero		64


//--------------------- .nv.constant0._Z15gridStrideLoopsifPfS_ --------------------------
	.section	.nv.constant0._Z15gridStrideLoopsifPfS_,"a",@progbits
	.sectionflags	@""
	.align	4
.nv.constant0._Z15gridStrideLoopsifPfS_:
	.zero		920


//--------------------- SYMBOLS --------------------------

	.type		.nv.reservedSmem.offset0,@object
	.size		.nv.reservedSmem.offset0,0x4
